//
// Generated by NVIDIA NVVM Compiler
//
// Compiler Build ID: CL-36424714
// Cuda compilation tools, release 13.0, V13.0.88
// Based on NVVM 20.0.0
//

.version 9.0
.target sm_100
.address_size 64

	// .globl	_Z6insertv

.visible .entry _Z6insertv()
{


	ret;

}


// ===== COMPILED SASS (sm_100) =====

	.target	sm_100

	.elftype	@"ET_EXEC"


//--------------------- .note.nv.tkinfo           --------------------------
	.section	.note.nv.tkinfo,"",@"SHT_NOTE"
	.sectionflags	@"SHF_NOTE_NV_TKINFO"
	.tkinfo
        /*0018*/ 	.word	0x00000002
        /*0030*/ 	.string	""
        /*0030*/ 	.string	"ptxas"
        /*0030*/ 	.string	"Cuda compilation tools, release 13.0, V13.0.88"
        /*0030*/ 	.string	"Build cuda_13.0.r13.0/compiler.36424714_0"
        /*0030*/ 	.string	"-arch sm_100 -m 64 "



//--------------------- .note.nv.cuinfo           --------------------------
	.section	.note.nv.cuinfo,"",@"SHT_NOTE"
	.sectionflags	@"SHF_NOTE_NV_CUINFO"
        /*0018*/ 	.short	0x0002
        /*001a*/ 	.short	0x0064
        /*001c*/ 	.short	0x0082
	.zero		2


//--------------------- .nv.info                  --------------------------
	.section	.nv.info,"",@"SHT_CUDA_INFO"
	.align	4


	//----- nvinfo : EIATTR_REGCOUNT
	.align		4
        /*0000*/ 	.byte	0x04, 0x2f
        /*0002*/ 	.short	(.L_1 - .L_0)
	.align		4
.L_0:
        /*0004*/ 	.word	index@(_Z6insertv)
        /*0008*/ 	.word	0x00000004


	//----- nvinfo : EIATTR_FRAME_SIZE
	.align		4
.L_1:
        /*000c*/ 	.byte	0x04, 0x11
        /*000e*/ 	.short	(.L_3 - .L_2)
	.align		4
.L_2:
        /*0010*/ 	.word	index@(_Z6insertv)
        /*0014*/ 	.word	0x00000000


	//----- nvinfo : EIATTR_MIN_STACK_SIZE
	.align		4
.L_3:
        /*0018*/ 	.byte	0x04, 0x12
        /*001a*/ 	.short	(.L_5 - .L_4)
	.align		4
.L_4:
        /*001c*/ 	.word	index@(_Z6insertv)
        /*0020*/ 	.word	0x00000000
.L_5:


//--------------------- .nv.compat                --------------------------
	.section	.nv.compat,"",@"SHT_CUDA_COMPAT_INFO"
	.align	4
        /*0000*/ 	.byte	0x02, 0x09, 0x00, 0x00, 0x02, 0x02, 0x01, 0x00, 0x02, 0x05, 0x05, 0x00, 0x03, 0x07, 0x01, 0x01
        /*0010*/ 	.byte	0x02, 0x03, 0x00, 0x00, 0x02, 0x06, 0x01, 0x00, 0x04, 0x0b, 0x08, 0x00, 0x09, 0x00, 0x00, 0x00
        /*0020*/ 	.byte	0x00, 0x00, 0x00, 0x00


//--------------------- .nv.info._Z6insertv       --------------------------
	.section	.nv.info._Z6insertv,"",@"SHT_CUDA_INFO"
	.sectionflags	@""
	.align	4


	//----- nvinfo : EIATTR_CUDA_API_VERSION
	.align		4
        /*0000*/ 	.byte	0x04, 0x37
        /*0002*/ 	.short	(.L_7 - .L_6)
.L_6:
        /*0004*/ 	.word	0x00000082


	//----- nvinfo : EIATTR_SPARSE_MMA_MASK
	.align		4
.L_7:
        /*0008*/ 	.byte	0x03, 0x50
        /*000a*/ 	.short	0x0000


	//----- nvinfo : EIATTR_MAXREG_COUNT
	.align		4
        /*000c*/ 	.byte	0x03, 0x1b
        /*000e*/ 	.short	0x00ff


	//----- nvinfo : EIATTR_MERCURY_ISA_VERSION
	.align		4
        /*0010*/ 	.byte	0x03, 0x5f
        /*0012*/ 	.short	0x0101


	//----- nvinfo : EIATTR_VRC_CTA_INIT_COUNT
	.align		4
        /*0014*/ 	.byte	0x02, 0x4a
	.zero		1
	.zero		1


	//----- nvinfo : EIATTR_EXIT_INSTR_OFFSETS
	.align		4
        /*0018*/ 	.byte	0x04, 0x1c
        /*001a*/ 	.short	(.L_9 - .L_8)


	//   ....[0]....
.L_8:
        /*001c*/ 	.word	0x00000010


	//----- nvinfo : EIATTR_SW_WAR
	.align		4
.L_9:
        /*0020*/ 	.byte	0x04, 0x36
        /*0022*/ 	.short	(.L_11 - .L_10)
.L_10:
        /*0024*/ 	.word	0x00000008
.L_11:


//--------------------- .nv.callgraph             --------------------------
	.section	.nv.callgraph,"",@"SHT_CUDA_CALLGRAPH"
	.align	4
	.sectionentsize	8
	.align		4
        /*0000*/ 	.word	0x00000000
	.align		4
        /*0004*/ 	.word	0xffffffff
	.align		4
        /*0008*/ 	.word	0x00000000
	.align		4
        /*000c*/ 	.word	0xfffffffe
	.align		4
        /*0010*/ 	.word	0x00000000
	.align		4
        /*0014*/ 	.word	0xfffffffd
	.align		4
        /*0018*/ 	.word	0x00000000
	.align		4
        /*001c*/ 	.word	0xfffffffc


//--------------------- .text._Z6insertv          --------------------------
	.section	.text._Z6insertv,"ax",@progbits
	.align	128
        .global         _Z6insertv
        .type           _Z6insertv,@function
        .size           _Z6insertv,(.L_x_1 - _Z6insertv)
        .other          _Z6insertv,@"STO_CUDA_ENTRY STV_DEFAULT"
_Z6insertv:
.text._Z6insertv:
[----:B------:R-:W-:Y:S01]  /*0000*/  LDC R1, c[0x0][0x37c] ;  /* 0x0000df00ff017b82 */ /* 0x000fe20000000800 */
[----:B------:R-:W-:Y:S05]  /*0010*/  EXIT ;  /* 0x000000000000794d */ /* 0x000fea0003800000 */
.L_x_0:
[----:B------:R-:W-:-:S00]  /*0020*/  BRA `(.L_x_0) ;  /* 0xfffffffc00fc7947 */ /* 0x000fc0000383ffff */
[----:B------:R-:W-:-:S00]  /*0030*/  NOP ;  /* 0x0000000000007918 */ /* 0x000fc00000000000 */
        /* <DEDUP_REMOVED lines=12> */
.L_x_1:


//--------------------- .nv.shared.reserved.0     --------------------------
	.section	.nv.shared.reserved.0,"aw",@nobits
	.weak		__nv_reservedSMEM_offset_0_alias
	.size		__nv_reservedSMEM_offset_0_alias, 0, 64
	.other		__nv_reservedSMEM_offset_0_alias,@"STO_CUDA_RESERVED_SHARED STV_DEFAULT"
__nv_reservedSMEM_offset_0_alias:
	.zero		0
	.zero		64


//--------------------- .nv.constant0._Z6insertv  --------------------------
	.section	.nv.constant0._Z6insertv,"a",@progbits
	.sectionflags	@""
	.align	4
.nv.constant0._Z6insertv:
	.zero		896


//--------------------- SYMBOLS --------------------------

	.type		.nv.reservedSmem.offset0,@object
	.size		.nv.reservedSmem.offset0,0x4
